//
// Generated by NVIDIA NVVM Compiler
//
// Compiler Build ID: CL-36424714
// Cuda compilation tools, release 13.0, V13.0.88
// Based on NVVM 20.0.0
//

.version 9.0
.target sm_100
.address_size 64

	// .globl	_Z17bitonic_sort_stepPciiiii
.extern .func  (.param .b32 func_retval0) vprintf
(
	.param .b64 vprintf_param_0,
	.param .b64 vprintf_param_1
)
;
.extern .func  (.param .b64 func_retval0) malloc
(
	.param .b64 malloc_param_0
)
;
.extern .func free
(
	.param .b64 free_param_0
)
;
.global .align 1 .b8 $str[19] = {105, 110, 112, 117, 116, 32, 115, 116, 114, 105, 110, 103, 32, 61, 32, 37, 115, 10};
.global .align 1 .b8 $str$1[23] = {108, 111, 119, 101, 114, 32, 99, 104, 97, 114, 32, 102, 111, 114, 32, 105, 32, 61, 32, 37, 99, 10};
.global .align 1 .b8 $str$2[24] = {104, 105, 103, 104, 101, 114, 32, 99, 104, 97, 114, 32, 102, 111, 114, 32, 105, 32, 61, 32, 37, 99, 10};
.global .align 1 .b8 $str$3[25] = {108, 111, 119, 101, 114, 32, 99, 104, 97, 114, 32, 102, 111, 114, 32, 105, 120, 106, 32, 61, 32, 37, 99, 10};
.global .align 1 .b8 $str$4[26] = {104, 105, 103, 104, 101, 114, 32, 99, 104, 97, 114, 32, 102, 111, 114, 32, 105, 120, 106, 32, 61, 32, 37, 99, 10};
.global .align 1 .b8 $str$5[27] = {99, 111, 109, 112, 97, 114, 101, 32, 100, 97, 116, 97, 58, 10, 37, 100, 9, 37, 99, 10, 37, 100, 9, 37, 99, 10};

.visible .entry _Z17bitonic_sort_stepPciiiii(
	.param .u64 .ptr .align 1 _Z17bitonic_sort_stepPciiiii_param_0,
	.param .u32 _Z17bitonic_sort_stepPciiiii_param_1,
	.param .u32 _Z17bitonic_sort_stepPciiiii_param_2,
	.param .u32 _Z17bitonic_sort_stepPciiiii_param_3,
	.param .u32 _Z17bitonic_sort_stepPciiiii_param_4,
	.param .u32 _Z17bitonic_sort_stepPciiiii_param_5
)
{
	.local .align 16 .b8 	__local_depot0[16];
	.reg .b64 	%SP;
	.reg .b64 	%SPL;
	.reg .pred 	%p<36>;
	.reg .b16 	%rs<23>;
	.reg .b32 	%r<54>;
	.reg .b64 	%rd<73>;

	mov.u64 	%SPL, __local_depot0;
	cvta.local.u64 	%SP, %SPL;
	ld.param.u64 	%rd23, [_Z17bitonic_sort_stepPciiiii_param_0];
	ld.param.u32 	%r14, [_Z17bitonic_sort_stepPciiiii_param_1];
	ld.param.u32 	%r12, [_Z17bitonic_sort_stepPciiiii_param_2];
	ld.param.u32 	%r13, [_Z17bitonic_sort_stepPciiiii_param_4];
	cvta.to.global.u64 	%rd1, %rd23;
	add.u64 	%rd24, %SP, 0;
	add.u64 	%rd2, %SPL, 0;
	mov.u32 	%r15, %tid.x;
	mov.u32 	%r16, %ntid.x;
	mov.u32 	%r17, %ctaid.x;
	mad.lo.s32 	%r1, %r16, %r17, %r15;
	xor.b32  	%r2, %r14, %r1;
	st.local.u64 	[%rd2], %rd23;
	mov.u64 	%rd25, $str;
	cvta.global.u64 	%rd26, %rd25;
	{ // callseq 0, 0
	.param .b64 param0;
	st.param.b64 	[param0], %rd26;
	.param .b64 param1;
	st.param.b64 	[param1], %rd24;
	.param .b32 retval0;
	call.uni (retval0), 
	vprintf, 
	(
	param0, 
	param1
	);
	ld.param.b32 	%r18, [retval0];
	} // callseq 0
	setp.le.u32 	%p3, %r2, %r1;
	@%p3 bra 	$L__BB0_34;
	setp.lt.s32 	%p5, %r13, 1;
	mov.pred 	%p4, 0;
	mov.pred 	%p34, %p4;
	mov.pred 	%p35, %p4;
	@%p5 bra 	$L__BB0_12;
	mul.lo.s32 	%r21, %r13, %r1;
	shr.u32 	%r3, %r21, 1;
	mul.lo.s32 	%r22, %r13, %r2;
	shr.u32 	%r4, %r22, 1;
	and.b32  	%r5, %r1, 1;
	and.b32  	%r6, %r2, 1;
	mov.b32 	%r53, 0;
	mov.u64 	%rd28, $str$1;
	mov.u64 	%rd31, $str$2;
	mov.u64 	%rd34, $str$3;
	mov.u64 	%rd36, $str$4;
	mov.u64 	%rd38, $str$5;
	bra.uni 	$L__BB0_4;
$L__BB0_3:
	add.s32 	%r53, %r53, 1;
	setp.eq.s32 	%p15, %r53, %r13;
	mov.pred 	%p34, %p4;
	mov.pred 	%p35, %p4;
	@%p15 bra 	$L__BB0_12;
$L__BB0_4:
	setp.ne.s32 	%p6, %r5, 0;
	add.s32 	%r23, %r53, %r3;
	cvt.u64.u32 	%rd27, %r23;
	add.s64 	%rd3, %rd1, %rd27;
	ld.global.u8 	%r24, [%rd3];
	and.b32  	%r25, %r24, 15;
	st.local.u32 	[%rd2], %r25;
	cvta.global.u64 	%rd29, %rd28;
	{ // callseq 1, 0
	.param .b64 param0;
	st.param.b64 	[param0], %rd29;
	.param .b64 param1;
	st.param.b64 	[param1], %rd24;
	.param .b32 retval0;
	call.uni (retval0), 
	vprintf, 
	(
	param0, 
	param1
	);
	ld.param.b32 	%r26, [retval0];
	} // callseq 1
	ld.global.u8 	%rs7, [%rd3];
	shr.u16 	%rs8, %rs7, 4;
	cvt.u32.u16 	%r28, %rs8;
	st.local.u32 	[%rd2], %r28;
	cvta.global.u64 	%rd32, %rd31;
	{ // callseq 2, 0
	.param .b64 param0;
	st.param.b64 	[param0], %rd32;
	.param .b64 param1;
	st.param.b64 	[param1], %rd24;
	.param .b32 retval0;
	call.uni (retval0), 
	vprintf, 
	(
	param0, 
	param1
	);
	ld.param.b32 	%r29, [retval0];
	} // callseq 2
	add.s32 	%r31, %r53, %r4;
	cvt.u64.u32 	%rd33, %r31;
	add.s64 	%rd4, %rd1, %rd33;
	ld.global.u8 	%r32, [%rd4];
	and.b32  	%r33, %r32, 15;
	st.local.u32 	[%rd2], %r33;
	cvta.global.u64 	%rd35, %rd34;
	{ // callseq 3, 0
	.param .b64 param0;
	st.param.b64 	[param0], %rd35;
	.param .b64 param1;
	st.param.b64 	[param1], %rd24;
	.param .b32 retval0;
	call.uni (retval0), 
	vprintf, 
	(
	param0, 
	param1
	);
	ld.param.b32 	%r34, [retval0];
	} // callseq 3
	ld.global.u8 	%rs9, [%rd4];
	shr.u16 	%rs10, %rs9, 4;
	cvt.u32.u16 	%r36, %rs10;
	st.local.u32 	[%rd2], %r36;
	cvta.global.u64 	%rd37, %rd36;
	{ // callseq 4, 0
	.param .b64 param0;
	st.param.b64 	[param0], %rd37;
	.param .b64 param1;
	st.param.b64 	[param1], %rd24;
	.param .b32 retval0;
	call.uni (retval0), 
	vprintf, 
	(
	param0, 
	param1
	);
	ld.param.b32 	%r37, [retval0];
	} // callseq 4
	@%p6 bra 	$L__BB0_6;
	ld.global.u8 	%rs12, [%rd3];
	and.b16  	%rs21, %rs12, 15;
	bra.uni 	$L__BB0_7;
$L__BB0_6:
	ld.global.s8 	%rs11, [%rd3];
	shr.s16 	%rs21, %rs11, 4;
$L__BB0_7:
	setp.ne.s32 	%p7, %r6, 0;
	@%p7 bra 	$L__BB0_9;
	ld.global.u8 	%rs14, [%rd4];
	and.b16  	%rs22, %rs14, 15;
	bra.uni 	$L__BB0_10;
$L__BB0_9:
	ld.global.s8 	%rs13, [%rd4];
	shr.s16 	%rs22, %rs13, 4;
$L__BB0_10:
	cvt.s32.s16 	%r39, %rs21;
	cvt.s32.s16 	%r40, %rs22;
	st.local.v4.u32 	[%rd2], {%r1, %r39, %r2, %r40};
	cvta.global.u64 	%rd39, %rd38;
	add.u64 	%rd40, %SP, 0;
	{ // callseq 5, 0
	.param .b64 param0;
	st.param.b64 	[param0], %rd39;
	.param .b64 param1;
	st.param.b64 	[param1], %rd40;
	.param .b32 retval0;
	call.uni (retval0), 
	vprintf, 
	(
	param0, 
	param1
	);
	ld.param.b32 	%r41, [retval0];
	} // callseq 5
	setp.gt.s16 	%p10, %rs21, %rs22;
	mov.pred 	%p34, -1;
	mov.pred 	%p35, %p4;
	@%p10 bra 	$L__BB0_12;
	setp.ge.s16 	%p13, %rs21, %rs22;
	mov.pred 	%p35, -1;
	mov.pred 	%p34, %p4;
	@%p13 bra 	$L__BB0_3;
$L__BB0_12:
	and.b32  	%r9, %r12, %r1;
	setp.ne.s32 	%p16, %r9, 0;
	not.pred 	%p17, %p34;
	mul.lo.s32 	%r43, %r13, %r1;
	shr.u32 	%r44, %r43, 1;
	cvt.u64.u32 	%rd41, %r44;
	add.s64 	%rd5, %rd1, %rd41;
	mul.lo.s32 	%r45, %r13, %r2;
	shr.u32 	%r46, %r45, 1;
	cvt.u64.u32 	%rd42, %r46;
	add.s64 	%rd6, %rd1, %rd42;
	or.pred  	%p18, %p16, %p17;
	@%p18 bra 	$L__BB0_23;
	cvt.s64.s32 	%rd43, %r13;
	shr.u64 	%rd44, %rd43, 1;
	{ // callseq 6, 0
	.param .b64 param0;
	st.param.b64 	[param0], %rd44;
	.param .b64 retval0;
	call.uni (retval0), 
	malloc, 
	(
	param0
	);
	ld.param.b64 	%rd45, [retval0];
	} // callseq 6
	shr.u32 	%r47, %r13, 31;
	add.s32 	%r48, %r13, %r47;
	shr.s32 	%r49, %r48, 1;
	cvt.s64.s32 	%rd8, %r49;
	add.s32 	%r10, %r13, 1;
	setp.lt.u32 	%p19, %r10, 3;
	@%p19 bra 	$L__BB0_16;
	mov.b64 	%rd67, 0;
$L__BB0_15:
	add.s64 	%rd47, %rd5, %rd67;
	ld.global.u8 	%rs15, [%rd47];
	add.s64 	%rd48, %rd45, %rd67;
	st.u8 	[%rd48], %rs15;
	add.s64 	%rd67, %rd67, 1;
	setp.lt.u64 	%p20, %rd67, %rd8;
	@%p20 bra 	$L__BB0_15;
$L__BB0_16:
	setp.lt.u32 	%p21, %r10, 3;
	@%p21 bra 	$L__BB0_19;
	mov.b64 	%rd68, 0;
$L__BB0_18:
	add.s64 	%rd50, %rd6, %rd68;
	ld.global.u8 	%rs16, [%rd50];
	add.s64 	%rd51, %rd5, %rd68;
	st.global.u8 	[%rd51], %rs16;
	add.s64 	%rd68, %rd68, 1;
	setp.lt.u64 	%p22, %rd68, %rd8;
	@%p22 bra 	$L__BB0_18;
$L__BB0_19:
	setp.lt.u32 	%p23, %r10, 3;
	@%p23 bra 	$L__BB0_22;
	mov.b64 	%rd69, 0;
$L__BB0_21:
	add.s64 	%rd53, %rd45, %rd69;
	ld.u8 	%rs17, [%rd53];
	add.s64 	%rd54, %rd6, %rd69;
	st.global.u8 	[%rd54], %rs17;
	add.s64 	%rd69, %rd69, 1;
	setp.lt.u64 	%p24, %rd69, %rd8;
	@%p24 bra 	$L__BB0_21;
$L__BB0_22:
	{ // callseq 7, 0
	.param .b64 param0;
	st.param.b64 	[param0], %rd45;
	call.uni 
	free, 
	(
	param0
	);
	} // callseq 7
$L__BB0_23:
	setp.eq.s32 	%p25, %r9, 0;
	not.pred 	%p26, %p35;
	or.pred  	%p27, %p25, %p26;
	@%p27 bra 	$L__BB0_34;
	cvt.s64.s32 	%rd55, %r13;
	shr.u64 	%rd56, %rd55, 1;
	{ // callseq 8, 0
	.param .b64 param0;
	st.param.b64 	[param0], %rd56;
	.param .b64 retval0;
	call.uni (retval0), 
	malloc, 
	(
	param0
	);
	ld.param.b64 	%rd57, [retval0];
	} // callseq 8
	shr.u32 	%r50, %r13, 31;
	add.s32 	%r51, %r13, %r50;
	shr.s32 	%r52, %r51, 1;
	cvt.s64.s32 	%rd16, %r52;
	add.s32 	%r11, %r13, 1;
	setp.lt.u32 	%p28, %r11, 3;
	@%p28 bra 	$L__BB0_27;
	mov.b64 	%rd70, 0;
$L__BB0_26:
	add.s64 	%rd59, %rd5, %rd70;
	ld.global.u8 	%rs18, [%rd59];
	add.s64 	%rd60, %rd57, %rd70;
	st.u8 	[%rd60], %rs18;
	add.s64 	%rd70, %rd70, 1;
	setp.lt.u64 	%p29, %rd70, %rd16;
	@%p29 bra 	$L__BB0_26;
$L__BB0_27:
	setp.lt.u32 	%p30, %r11, 3;
	@%p30 bra 	$L__BB0_30;
	mov.b64 	%rd71, 0;
$L__BB0_29:
	add.s64 	%rd62, %rd6, %rd71;
	ld.global.u8 	%rs19, [%rd62];
	add.s64 	%rd63, %rd5, %rd71;
	st.global.u8 	[%rd63], %rs19;
	add.s64 	%rd71, %rd71, 1;
	setp.lt.u64 	%p31, %rd71, %rd16;
	@%p31 bra 	$L__BB0_29;
$L__BB0_30:
	setp.lt.u32 	%p32, %r11, 3;
	@%p32 bra 	$L__BB0_33;
	mov.b64 	%rd72, 0;
$L__BB0_32:
	add.s64 	%rd65, %rd57, %rd72;
	ld.u8 	%rs20, [%rd65];
	add.s64 	%rd66, %rd6, %rd72;
	st.global.u8 	[%rd66], %rs20;
	add.s64 	%rd72, %rd72, 1;
	setp.lt.u64 	%p33, %rd72, %rd16;
	@%p33 bra 	$L__BB0_32;
$L__BB0_33:
	{ // callseq 9, 0
	.param .b64 param0;
	st.param.b64 	[param0], %rd57;
	call.uni 
	free, 
	(
	param0
	);
	} // callseq 9
$L__BB0_34:
	ret;

}


// ===== COMPILED SASS (sm_100) =====

	.target	sm_100

	.elftype	@"ET_EXEC"


//--------------------- .note.nv.tkinfo           --------------------------
	.section	.note.nv.tkinfo,"",@"SHT_NOTE"
	.sectionflags	@"SHF_NOTE_NV_TKINFO"
	.tkinfo
        /*0018*/ 	.word	0x00000002
        /*0030*/ 	.string	""
        /*0030*/ 	.string	"ptxas"
        /*0030*/ 	.string	"Cuda compilation tools, release 13.0, V13.0.88"
        /*0030*/ 	.string	"Build cuda_13.0.r13.0/compiler.36424714_0"
        /*0030*/ 	.string	"-arch sm_100 -m 64 "



//--------------------- .note.nv.cuinfo           --------------------------
	.section	.note.nv.cuinfo,"",@"SHT_NOTE"
	.sectionflags	@"SHF_NOTE_NV_CUINFO"
        /*0018*/ 	.short	0x0002
        /*001a*/ 	.short	0x0064
        /*001c*/ 	.short	0x0082
	.zero		2


//--------------------- .nv.info                  --------------------------
	.section	.nv.info,"",@"SHT_CUDA_INFO"
	.align	4


	//----- nvinfo : EIATTR_REGCOUNT
	.align		4
        /*0000*/ 	.byte	0x04, 0x2f
        /*0002*/ 	.short	(.L_7 - .L_6)
	.align		4
.L_6:
        /*0004*/ 	.word	index@(_Z17bitonic_sort_stepPciiiii)
        /*0008*/ 	.word	0x00000020


	//----- nvinfo : EIATTR_FRAME_SIZE
	.align		4
.L_7:
        /*000c*/ 	.byte	0x04, 0x11
        /*000e*/ 	.short	(.L_9 - .L_8)
	.align		4
.L_8:
        /*0010*/ 	.word	index@(_Z17bitonic_sort_stepPciiiii)
        /*0014*/ 	.word	0x00000010


	//----- nvinfo : EIATTR_MIN_STACK_SIZE
	.align		4
.L_9:
        /*0018*/ 	.byte	0x04, 0x12
        /*001a*/ 	.short	(.L_11 - .L_10)
	.align		4
.L_10:
        /*001c*/ 	.word	index@(_Z17bitonic_sort_stepPciiiii)
        /*0020*/ 	.word	0x00000010
.L_11:


//--------------------- .nv.compat                --------------------------
	.section	.nv.compat,"",@"SHT_CUDA_COMPAT_INFO"
	.align	4
        /*0000*/ 	.byte	0x02, 0x09, 0x00, 0x00, 0x02, 0x02, 0x01, 0x00, 0x02, 0x05, 0x05, 0x00, 0x03, 0x07, 0x01, 0x01
        /*0010*/ 	.byte	0x02, 0x03, 0x00, 0x00, 0x02, 0x06, 0x01, 0x00, 0x04, 0x0b, 0x08, 0x00, 0x09, 0x00, 0x00, 0x00
        /*0020*/ 	.byte	0x00, 0x00, 0x00, 0x00


//--------------------- .nv.info._Z17bitonic_sort_stepPciiiii --------------------------
	.section	.nv.info._Z17bitonic_sort_stepPciiiii,"",@"SHT_CUDA_INFO"
	.sectionflags	@""
	.align	4


	//----- nvinfo : EIATTR_CUDA_API_VERSION
	.align		4
        /*0000*/ 	.byte	0x04, 0x37
        /*0002*/ 	.short	(.L_13 - .L_12)
.L_12:
        /*0004*/ 	.word	0x00000082


	//----- nvinfo : EIATTR_KPARAM_INFO
	.align		4
.L_13:
        /*0008*/ 	.byte	0x04, 0x17
        /*000a*/ 	.short	(.L_15 - .L_14)
.L_14:
        /*000c*/ 	.word	0x00000000
        /*0010*/ 	.short	0x0005
        /*0012*/ 	.short	0x0018
        /*0014*/ 	.byte	0x00, 0xf0, 0x11, 0x00


	//----- nvinfo : EIATTR_KPARAM_INFO
	.align		4
.L_15:
        /*0018*/ 	.byte	0x04, 0x17
        /*001a*/ 	.short	(.L_17 - .L_16)
.L_16:
        /*001c*/ 	.word	0x00000000
        /*0020*/ 	.short	0x0004
        /*0022*/ 	.short	0x0014
        /*0024*/ 	.byte	0x00, 0xf0, 0x11, 0x00


	//----- nvinfo : EIATTR_KPARAM_INFO
	.align		4
.L_17:
        /*0028*/ 	.byte	0x04, 0x17
        /*002a*/ 	.short	(.L_19 - .L_18)
.L_18:
        /*002c*/ 	.word	0x00000000
        /*0030*/ 	.short	0x0003
        /*0032*/ 	.short	0x0010
        /*0034*/ 	.byte	0x00, 0xf0, 0x11, 0x00


	//----- nvinfo : EIATTR_KPARAM_INFO
	.align		4
.L_19:
        /*0038*/ 	.byte	0x04, 0x17
        /*003a*/ 	.short	(.L_21 - .L_20)
.L_20:
        /*003c*/ 	.word	0x00000000
        /*0040*/ 	.short	0x0002
        /*0042*/ 	.short	0x000c
        /*0044*/ 	.byte	0x00, 0xf0, 0x11, 0x00


	//----- nvinfo : EIATTR_KPARAM_INFO
	.align		4
.L_21:
        /*0048*/ 	.byte	0x04, 0x17
        /*004a*/ 	.short	(.L_23 - .L_22)
.L_22:
        /*004c*/ 	.word	0x00000000
        /*0050*/ 	.short	0x0001
        /*0052*/ 	.short	0x0008
        /*0054*/ 	.byte	0x00, 0xf0, 0x11, 0x00


	//----- nvinfo : EIATTR_KPARAM_INFO
	.align		4
.L_23:
        /*0058*/ 	.byte	0x04, 0x17
        /*005a*/ 	.short	(.L_25 - .L_24)
.L_24:
        /*005c*/ 	.word	0x00000000
        /*0060*/ 	.short	0x0000
        /*0062*/ 	.short	0x0000
        /*0064*/ 	.byte	0x00, 0xf5, 0x21, 0x00


	//----- nvinfo : EIATTR_SPARSE_MMA_MASK
	.align		4
.L_25:
        /*0068*/ 	.byte	0x03, 0x50
        /*006a*/ 	.short	0x0000


	//----- nvinfo : EIATTR_MAXREG_COUNT
	.align		4
        /*006c*/ 	.byte	0x03, 0x1b
        /*006e*/ 	.short	0x00ff


	//----- nvinfo : EIATTR_EXTERNS
	.align		4
        /*0070*/ 	.byte	0x04, 0x0f
        /*0072*/ 	.short	(.L_27 - .L_26)


	//   ....[0]....
	.align		4
.L_26:
        /*0074*/ 	.word	index@(vprintf)


	//   ....[1]....
	.align		4
        /*0078*/ 	.word	index@(malloc)


	//   ....[2]....
	.align		4
        /*007c*/ 	.word	index@(free)


	//----- nvinfo : EIATTR_MERCURY_ISA_VERSION
	.align		4
.L_27:
        /*0080*/ 	.byte	0x03, 0x5f
        /*0082*/ 	.short	0x0101


	//----- nvinfo : EIATTR_VRC_CTA_INIT_COUNT
	.align		4
        /*0084*/ 	.byte	0x02, 0x4a
	.zero		1
	.zero		1


	//----- nvinfo : EIATTR_SYSCALL_OFFSETS
	.align		4
        /*0088*/ 	.byte	0x04, 0x46
        /*008a*/ 	.short	(.L_29 - .L_28)


	//   ....[0]....
.L_28:
        /*008c*/ 	.word	0x00000190


	//   ....[1]....
        /*0090*/ 	.word	0x00000380


	//   ....[2]....
        /*0094*/ 	.word	0x00000430


	//   ....[3]....
        /*0098*/ 	.word	0x00000510


	//   ....[4]....
        /*009c*/ 	.word	0x000005d0


	//   ....[5]....
        /*00a0*/ 	.word	0x00000770


	//   ....[6]....
        /*00a4*/ 	.word	0x00000a00


	//   ....[7]....
        /*00a8*/ 	.word	0x00000d90


	//   ....[8]....
        /*00ac*/ 	.word	0x00000e70


	//   ....[9]....
        /*00b0*/ 	.word	0x00001200


	//----- nvinfo : EIATTR_EXIT_INSTR_OFFSETS
	.align		4
.L_29:
        /*00b4*/ 	.byte	0x04, 0x1c
        /*00b6*/ 	.short	(.L_31 - .L_30)


	//   ....[0]....
.L_30:
        /*00b8*/ 	.word	0x000001b0


	//   ....[1]....
        /*00bc*/ 	.word	0x00000dd0


	//   ....[2]....
        /*00c0*/ 	.word	0x00001210


	//----- nvinfo : EIATTR_CRS_STACK_SIZE
	.align		4
.L_31:
        /*00c4*/ 	.byte	0x04, 0x1e
        /*00c6*/ 	.short	(.L_33 - .L_32)
.L_32:
        /*00c8*/ 	.word	0x00000000


	//----- nvinfo : EIATTR_CBANK_PARAM_SIZE
	.align		4
.L_33:
        /*00cc*/ 	.byte	0x03, 0x19
        /*00ce*/ 	.short	0x001c


	//----- nvinfo : EIATTR_PARAM_CBANK
	.align		4
        /*00d0*/ 	.byte	0x04, 0x0a
        /*00d2*/ 	.short	(.L_35 - .L_34)
	.align		4
.L_34:
        /*00d4*/ 	.word	index@(.nv.constant0._Z17bitonic_sort_stepPciiiii)
        /*00d8*/ 	.short	0x0380
        /*00da*/ 	.short	0x001c


	//----- nvinfo : EIATTR_SW_WAR
	.align		4
.L_35:
        /*00dc*/ 	.byte	0x04, 0x36
        /*00de*/ 	.short	(.L_37 - .L_36)
.L_36:
        /*00e0*/ 	.word	0x00000008
.L_37:


//--------------------- .nv.callgraph             --------------------------
	.section	.nv.callgraph,"",@"SHT_CUDA_CALLGRAPH"
	.align	4
	.sectionentsize	8
	.align		4
        /*0000*/ 	.word	0x00000000
	.align		4
        /*0004*/ 	.word	0xffffffff
	.align		4
        /*0008*/ 	.word	index@(_Z17bitonic_sort_stepPciiiii)
	.align		4
        /*000c*/ 	.word	index@(free)
	.align		4
        /*0010*/ 	.word	index@(_Z17bitonic_sort_stepPciiiii)
	.align		4
        /*0014*/ 	.word	index@(malloc)
	.align		4
        /*0018*/ 	.word	index@(_Z17bitonic_sort_stepPciiiii)
	.align		4
        /*001c*/ 	.word	index@(vprintf)
	.align		4
        /*0020*/ 	.word	0x00000000
	.align		4
        /*0024*/ 	.word	0xfffffffe
	.align		4
        /*0028*/ 	.word	0x00000000
	.align		4
        /*002c*/ 	.word	0xfffffffd
	.align		4
        /*0030*/ 	.word	0x00000000
	.align		4
        /*0034*/ 	.word	0xfffffffc


//--------------------- .nv.constant4             --------------------------
	.section	.nv.constant4,"a",@progbits
	.align	8
	.align		8
.nv.constant4:
        /*0000*/ 	.dword	vprintf
	.align		8
        /*0008*/ 	.dword	malloc
	.align		8
        /*0010*/ 	.dword	free
	.align		8
        /*0018*/ 	.dword	$str
	.align		8
        /*0020*/ 	.dword	$str$1
	.align		8
        /*0028*/ 	.dword	$str$2
	.align		8
        /*0030*/ 	.dword	$str$3
	.align		8
        /*0038*/ 	.dword	$str$4
	.align		8
        /*0040*/ 	.dword	$str$5


//--------------------- .text._Z17bitonic_sort_stepPciiiii --------------------------
	.section	.text._Z17bitonic_sort_stepPciiiii,"ax",@progbits
	.align	128
        .global         _Z17bitonic_sort_stepPciiiii
        .type           _Z17bitonic_sort_stepPciiiii,@function
        .size           _Z17bitonic_sort_stepPciiiii,(.L_x_27 - _Z17bitonic_sort_stepPciiiii)
        .other          _Z17bitonic_sort_stepPciiiii,@"STO_CUDA_ENTRY STV_DEFAULT"
_Z17bitonic_sort_stepPciiiii:
.text._Z17bitonic_sort_stepPciiiii:
[----:B------:R-:W0:Y:S01]  /*0000*/  LDC R1, c[0x0][0x37c] ;  /* 0x0000df00ff017b82 */ /* 0x000e220000000800 */
[----:B------:R-:W1:Y:S01]  /*0010*/  S2R R16, SR_TID.X ;  /* 0x0000000000107919 */ /* 0x000e620000002100 */
[----:B------:R-:W2:Y:S06]  /*0020*/  LDCU UR4, c[0x0][0x2f8] ;  /* 0x00005f00ff0477ac */ /* 0x000eac0008000800 */
[----:B------:R-:W3:Y:S01]  /*0030*/  LDC.64 R6, c[0x0][0x380] ;  /* 0x0000e000ff067b82 */ /* 0x000ee20000000a00 */
[----:B------:R-:W-:Y:S01]  /*0040*/  MOV R0, 0x0 ;  /* 0x0000000000007802 */ /* 0x000fe20000000f00 */
[----:B------:R-:W1:Y:S01]  /*0050*/  S2R R3, SR_CTAID.X ;  /* 0x0000000000037919 */ /* 0x000e620000002500 */
[----:B------:R-:W4:Y:S01]  /*0060*/  LDCU UR5, c[0x0][0x2fc] ;  /* 0x00005f80ff0577ac */ /* 0x000f220008000800 */
[----:B0-----:R-:W-:Y:S01]  /*0070*/  VIADD R1, R1, 0xfffffff0 ;  /* 0xfffffff001017836 */ /* 0x001fe20000000000 */
[----:B------:R-:W1:Y:S03]  /*0080*/  LDCU UR6, c[0x0][0x360] ;  /* 0x00006c00ff0677ac */ /* 0x000e660008000800 */
[----:B------:R0:W0:Y:S01]  /*0090*/  LDC.64 R8, c[0x4][R0] ;  /* 0x0100000000087b82 */ /* 0x0000220000000a00 */
[----:B------:R-:W5:Y:S01]  /*00a0*/  LDCU.64 UR8, c[0x4][0x18] ;  /* 0x01000300ff0877ac */ /* 0x000f620008000a00 */
[----:B------:R-:W1:Y:S01]  /*00b0*/  LDCU UR7, c[0x0][0x388] ;  /* 0x00007100ff0777ac */ /* 0x000e620008000800 */
[----:B--2---:R-:W-:Y:S01]  /*00c0*/  IADD3 R24, P0, PT, R1, UR4, RZ ;  /* 0x0000000401187c10 */ /* 0x004fe2000ff1e0ff */
[----:B------:R-:W2:Y:S04]  /*00d0*/  LDCU.64 UR36, c[0x0][0x358] ;  /* 0x00006b00ff2477ac */ /* 0x000ea80008000a00 */
[----:B----4-:R-:W-:Y:S01]  /*00e0*/  IMAD.X R2, RZ, RZ, UR5, P0 ;  /* 0x00000005ff027e24 */ /* 0x010fe200080e06ff */
[----:B------:R-:W4:Y:S01]  /*00f0*/  LDCU UR40, c[0x0][0x394] ;  /* 0x00007280ff2877ac */ /* 0x000f220008000800 */
[----:B---3--:R3:W-:Y:S01]  /*0100*/  STL.64 [R1], R6 ;  /* 0x0000000601007387 */ /* 0x0087e20000100a00 */
[----:B------:R-:W0:Y:S01]  /*0110*/  LDCU.64 UR38, c[0x0][0x380] ;  /* 0x00007000ff2677ac */ /* 0x000e220008000a00 */
[----:B-----5:R-:W-:-:S02]  /*0120*/  IMAD.U32 R4, RZ, RZ, UR8 ;  /* 0x00000008ff047e24 */ /* 0x020fc4000f8e00ff */
[----:B------:R-:W-:Y:S02]  /*0130*/  IMAD.U32 R5, RZ, RZ, UR9 ;  /* 0x00000009ff057e24 */ /* 0x000fe4000f8e00ff */
[----:B-1----:R-:W-:Y:S02]  /*0140*/  IMAD R16, R3, UR6, R16 ;  /* 0x0000000603107c24 */ /* 0x002fe4000f8e0210 */
[----:B---3--:R-:W-:Y:S02]  /*0150*/  IMAD.MOV.U32 R6, RZ, RZ, R24 ;  /* 0x000000ffff067224 */ /* 0x008fe400078e0018 */
[----:B------:R-:W-:Y:S01]  /*0160*/  IMAD.MOV.U32 R7, RZ, RZ, R2 ;  /* 0x000000ffff077224 */ /* 0x000fe200078e0002 */
[----:B--2-4-:R-:W-:-:S07]  /*0170*/  LOP3.LUT R18, R16, UR7, RZ, 0x3c, !PT ;  /* 0x0000000710127c12 */ /* 0x014fce000f8e3cff */
[----:B------:R-:W-:-:S07]  /*0180*/  LEPC R20, `(.L_x_0) ;  /* 0x000000001014794e */ /* 0x000fce0000000000 */
[----:B0-----:R-:W-:Y:S05]  /*0190*/  CALL.ABS.NOINC R8 ;  /* 0x0000000008007343 */ /* 0x001fea0003c00000 */
.L_x_0:
[----:B------:R-:W-:-:S13]  /*01a0*/  ISETP.GT.U32.AND P0, PT, R18, R16, PT ;  /* 0x000000101200720c */ /* 0x000fda0003f04070 */
[----:B------:R-:W-:Y:S05]  /*01b0*/  @!P0 EXIT ;  /* 0x000000000000894d */ /* 0x000fea0003800000 */
[----:B------:R-:W0:Y:S01]  /*01c0*/  LDCU UR4, c[0x0][0x394] ;  /* 0x00007280ff0477ac */ /* 0x000e220008000800 */
[----:B------:R-:W-:Y:S02]  /*01d0*/  PLOP3.LUT P1, PT, PT, PT, PT, 0x8, 0x80 ;  /* 0x000000000080781c */ /* 0x000fe40003f2e170 */
[----:B------:R-:W-:Y:S02]  /*01e0*/  PLOP3.LUT P0, PT, PT, PT, PT, 0x8, 0x80 ;  /* 0x000000000080781c */ /* 0x000fe40003f0e170 */
[----:B------:R-:W-:Y:S01]  /*01f0*/  P2R R17, PR, RZ, 0x2 ;  /* 0x00000002ff117803 */ /* 0x000fe20000000000 */
[----:B0-----:R-:W-:-:S09]  /*0200*/  UISETP.GE.AND UP0, UPT, UR4, 0x1, UPT ;  /* 0x000000010400788c */ /* 0x001fd2000bf06270 */
[----:B------:R-:W-:Y:S05]  /*0210*/  BRA.U !UP0, `(.L_x_1) ;  /* 0x0000000508a47547 */ /* 0x000fea000b800000 */
[----:B------:R-:W-:Y:S01]  /*0220*/  IMAD R26, R16, UR4, RZ ;  /* 0x00000004101a7c24 */ /* 0x000fe2000f8e02ff */
[----:B------:R-:W-:Y:S01]  /*0230*/  BSSY.RECONVERGENT B6, `(.L_x_1) ;  /* 0x0000067000067945 */ /* 0x000fe20003800200 */
[----:B------:R-:W-:Y:S02]  /*0240*/  IMAD R25, R18, UR4, RZ ;  /* 0x0000000412197c24 */ /* 0x000fe4000f8e02ff */
[----:B------:R-:W-:Y:S01]  /*0250*/  IMAD.MOV.U32 R27, RZ, RZ, RZ ;  /* 0x000000ffff1b7224 */ /* 0x000fe200078e00ff */
[----:B------:R-:W-:Y:S02]  /*0260*/  SHF.R.U32.HI R26, RZ, 0x1, R26 ;  /* 0x00000001ff1a7819 */ /* 0x000fe4000001161a */
[----:B------:R-:W-:-:S07]  /*0270*/  SHF.R.U32.HI R25, RZ, 0x1, R25 ;  /* 0x00000001ff197819 */ /* 0x000fce0000011619 */
.L_x_8:
[----:B------:R-:W-:Y:S01]  /*0280*/  IMAD.IADD R28, R26, 0x1, R27 ;  /* 0x000000011a1c7824 */ /* 0x000fe200078e021b */
[----:B------:R-:W-:Y:S01]  /*0290*/  MOV R17, 0x0 ;  /* 0x0000000000117802 */ /* 0x000fe20000000f00 */
[----:B------:R-:W0:Y:S03]  /*02a0*/  LDCU.64 UR4, c[0x4][0x20] ;  /* 0x01000400ff0477ac */ /* 0x000e260008000a00 */
[----:B------:R-:W-:-:S05]  /*02b0*/  IADD3 R28, P0, PT, R28, UR38, RZ ;  /* 0x000000261c1c7c10 */ /* 0x000fca000ff1e0ff */
[----:B------:R-:W-:-:S05]  /*02c0*/  IMAD.X R29, RZ, RZ, UR39, P0 ;  /* 0x00000027ff1d7e24 */ /* 0x000fca00080e06ff */
[----:B------:R-:W2:Y:S01]  /*02d0*/  LDG.E.U8 R0, desc[UR36][R28.64] ;  /* 0x000000241c007981 */ /* 0x000ea2000c1e1100 */
[----:B------:R1:W3:Y:S01]  /*02e0*/  LDC.64 R8, c[0x4][R17] ;  /* 0x0100000011087b82 */ /* 0x0002e20000000a00 */
[----:B------:R-:W-:Y:S01]  /*02f0*/  LOP3.LUT P0, RZ, R16, 0x1, RZ, 0xc0, !PT ;  /* 0x0000000110ff7812 */ /* 0x000fe2000780c0ff */
[----:B------:R-:W-:Y:S02]  /*0300*/  IMAD.MOV.U32 R6, RZ, RZ, R24 ;  /* 0x000000ffff067224 */ /* 0x000fe400078e0018 */
[----:B0-----:R-:W-:Y:S02]  /*0310*/  IMAD.U32 R4, RZ, RZ, UR4 ;  /* 0x00000004ff047e24 */ /* 0x001fe4000f8e00ff */
[----:B------:R-:W-:Y:S02]  /*0320*/  IMAD.U32 R5, RZ, RZ, UR5 ;  /* 0x00000005ff057e24 */ /* 0x000fe4000f8e00ff */
[----:B------:R-:W-:Y:S01]  /*0330*/  IMAD.MOV.U32 R7, RZ, RZ, R2 ;  /* 0x000000ffff077224 */ /* 0x000fe200078e0002 */
[----:B--2---:R-:W-:-:S05]  /*0340*/  LOP3.LUT R0, R0, 0xf, RZ, 0xc0, !PT ;  /* 0x0000000f00007812 */ /* 0x004fca00078ec0ff */
[----:B------:R0:W-:Y:S02]  /*0350*/  STL [R1], R0 ;  /* 0x0000000001007387 */ /* 0x0001e40000100800 */
[----:B01-3--:R-:W-:-:S07]  /*0360*/  P2R R0, PR, RZ, 0x1 ;  /* 0x00000001ff007803 */ /* 0x00bfce0000000000 */
[----:B------:R-:W-:-:S07]  /*0370*/  LEPC R20, `(.L_x_2) ;  /* 0x000000001014794e */ /* 0x000fce0000000000 */
[----:B------:R-:W-:Y:S05]  /*0380*/  CALL.ABS.NOINC R8 ;  /* 0x0000000008007343 */ /* 0x000fea0003c00000 */
.L_x_2:
[----:B------:R-:W2:Y:S01]  /*0390*/  LDG.E.U8 R0, desc[UR36][R28.64] ;  /* 0x000000241c007981 */ /* 0x000ea2000c1e1100 */
[----:B------:R0:W1:Y:S01]  /*03a0*/  LDC.64 R8, c[0x4][R17] ;  /* 0x0100000011087b82 */ /* 0x0000620000000a00 */
[----:B------:R-:W3:Y:S01]  /*03b0*/  LDCU.64 UR4, c[0x4][0x28] ;  /* 0x01000500ff0477ac */ /* 0x000ee20008000a00 */
[----:B------:R-:W-:Y:S02]  /*03c0*/  IMAD.MOV.U32 R6, RZ, RZ, R24 ;  /* 0x000000ffff067224 */ /* 0x000fe400078e0018 */
[----:B------:R-:W-:Y:S02]  /*03d0*/  IMAD.MOV.U32 R7, RZ, RZ, R2 ;  /* 0x000000ffff077224 */ /* 0x000fe400078e0002 */
[----:B---3--:R-:W-:Y:S02]  /*03e0*/  IMAD.U32 R4, RZ, RZ, UR4 ;  /* 0x00000004ff047e24 */ /* 0x008fe4000f8e00ff */
[----:B------:R-:W-:Y:S01]  /*03f0*/  IMAD.U32 R5, RZ, RZ, UR5 ;  /* 0x00000005ff057e24 */ /* 0x000fe2000f8e00ff */
[----:B--2---:R-:W-:-:S05]  /*0400*/  SHF.R.U32.HI R0, RZ, 0x4, R0 ;  /* 0x00000004ff007819 */ /* 0x004fca0000011600 */
[----:B-1----:R0:W-:Y:S02]  /*0410*/  STL [R1], R0 ;  /* 0x0000000001007387 */ /* 0x0021e40000100800 */
[----:B------:R-:W-:-:S07]  /*0420*/  LEPC R20, `(.L_x_3) ;  /* 0x000000001014794e */ /* 0x000fce0000000000 */
[----:B0-----:R-:W-:Y:S05]  /*0430*/  CALL.ABS.NOINC R8 ;  /* 0x0000000008007343 */ /* 0x001fea0003c00000 */
.L_x_3:
[----:B------:R-:W-:Y:S01]  /*0440*/  IMAD.IADD R22, R25, 0x1, R27 ;  /* 0x0000000119167824 */ /* 0x000fe200078e021b */
[----:B------:R-:W0:Y:S04]  /*0450*/  LDCU.64 UR4, c[0x4][0x30] ;  /* 0x01000600ff0477ac */ /* 0x000e280008000a00 */
[----:B------:R-:W-:-:S05]  /*0460*/  IADD3 R22, P0, PT, R22, UR38, RZ ;  /* 0x0000002616167c10 */ /* 0x000fca000ff1e0ff */
[----:B------:R-:W-:-:S05]  /*0470*/  IMAD.X R23, RZ, RZ, UR39, P0 ;  /* 0x00000027ff177e24 */ /* 0x000fca00080e06ff */
[----:B------:R-:W2:Y:S01]  /*0480*/  LDG.E.U8 R0, desc[UR36][R22.64] ;  /* 0x0000002416007981 */ /* 0x000ea2000c1e1100 */
[----:B------:R1:W3:Y:S01]  /*0490*/  LDC.64 R8, c[0x4][R17] ;  /* 0x0100000011087b82 */ /* 0x0002e20000000a00 */
[----:B------:R-:W-:Y:S02]  /*04a0*/  IMAD.MOV.U32 R6, RZ, RZ, R24 ;  /* 0x000000ffff067224 */ /* 0x000fe400078e0018 */
[----:B0-----:R-:W-:Y:S02]  /*04b0*/  IMAD.U32 R4, RZ, RZ, UR4 ;  /* 0x00000004ff047e24 */ /* 0x001fe4000f8e00ff */
[----:B------:R-:W-:Y:S02]  /*04c0*/  IMAD.U32 R5, RZ, RZ, UR5 ;  /* 0x00000005ff057e24 */ /* 0x000fe4000f8e00ff */
[----:B------:R-:W-:Y:S01]  /*04d0*/  IMAD.MOV.U32 R7, RZ, RZ, R2 ;  /* 0x000000ffff077224 */ /* 0x000fe200078e0002 */
[----:B--2---:R-:W-:-:S05]  /*04e0*/  LOP3.LUT R0, R0, 0xf, RZ, 0xc0, !PT ;  /* 0x0000000f00007812 */ /* 0x004fca00078ec0ff */
[----:B---3--:R1:W-:Y:S02]  /*04f0*/  STL [R1], R0 ;  /* 0x0000000001007387 */ /* 0x0083e40000100800 */
[----:B------:R-:W-:-:S07]  /*0500*/  LEPC R20, `(.L_x_4) ;  /* 0x000000001014794e */ /* 0x000fce0000000000 */
[----:B-1----:R-:W-:Y:S05]  /*0510*/  CALL.ABS.NOINC R8 ;  /* 0x0000000008007343 */ /* 0x002fea0003c00000 */
.L_x_4:
[----:B------:R-:W2:Y:S01]  /*0520*/  LDG.E.U8 R0, desc[UR36][R22.64] ;  /* 0x0000002416007981 */ /* 0x000ea2000c1e1100 */
[----:B------:R-:W-:Y:S01]  /*0530*/  MOV R8, 0x0 ;  /* 0x0000000000087802 */ /* 0x000fe20000000f00 */
[----:B------:R-:W0:Y:S01]  /*0540*/  LDCU.64 UR4, c[0x4][0x38] ;  /* 0x01000700ff0477ac */ /* 0x000e220008000a00 */
[----:B------:R-:W-:Y:S02]  /*0550*/  IMAD.MOV.U32 R6, RZ, RZ, R24 ;  /* 0x000000ffff067224 */ /* 0x000fe400078e0018 */
[----:B------:R-:W-:Y:S02]  /*0560*/  IMAD.MOV.U32 R7, RZ, RZ, R2 ;  /* 0x000000ffff077224 */ /* 0x000fe400078e0002 */
[----:B------:R-:W1:Y:S01]  /*0570*/  LDC.64 R8, c[0x4][R8] ;  /* 0x0100000008087b82 */ /* 0x000e620000000a00 */
[----:B0-----:R-:W-:Y:S02]  /*0580*/  IMAD.U32 R4, RZ, RZ, UR4 ;  /* 0x00000004ff047e24 */ /* 0x001fe4000f8e00ff */
[----:B------:R-:W-:Y:S01]  /*0590*/  IMAD.U32 R5, RZ, RZ, UR5 ;  /* 0x00000005ff057e24 */ /* 0x000fe2000f8e00ff */
[----:B--2---:R-:W-:-:S05]  /*05a0*/  SHF.R.U32.HI R0, RZ, 0x4, R0 ;  /* 0x00000004ff007819 */ /* 0x004fca0000011600 */
[----:B-1----:R0:W-:Y:S02]  /*05b0*/  STL [R1], R0 ;  /* 0x0000000001007387 */ /* 0x0021e40000100800 */
[----:B------:R-:W-:-:S07]  /*05c0*/  LEPC R20, `(.L_x_5) ;  /* 0x000000001014794e */ /* 0x000fce0000000000 */
[----:B0-----:R-:W-:Y:S05]  /*05d0*/  CALL.ABS.NOINC R8 ;  /* 0x0000000008007343 */ /* 0x001fea0003c00000 */
.L_x_5:
[----:B------:R-:W-:Y:S01]  /*05e0*/  LOP3.LUT P6, RZ, R16, 0x1, RZ, 0xc0, !PT ;  /* 0x0000000110ff7812 */ /* 0x000fe200078cc0ff */
[----:B------:R-:W0:Y:S01]  /*05f0*/  LDCU.64 UR4, c[0x4][0x40] ;  /* 0x01000800ff0477ac */ /* 0x000e220008000a00 */
[----:B------:R-:W-:-:S11]  /*0600*/  LOP3.LUT P0, RZ, R18, 0x1, RZ, 0xc0, !PT ;  /* 0x0000000112ff7812 */ /* 0x000fd6000780c0ff */
[----:B------:R-:W2:Y:S04]  /*0610*/  @!P6 LDG.E.U8 R0, desc[UR36][R28.64] ;  /* 0x000000241c00e981 */ /* 0x000ea8000c1e1100 */
[----:B------:R-:W3:Y:S04]  /*0620*/  @!P0 LDG.E.U8 R4, desc[UR36][R22.64] ;  /* 0x0000002416048981 */ /* 0x000ee8000c1e1100 */
[----:B------:R-:W4:Y:S04]  /*0630*/  @P6 LDG.E.S8 R3, desc[UR36][R28.64] ;  /* 0x000000241c036981 */ /* 0x000f28000c1e1300 */
[----:B------:R1:W5:Y:S01]  /*0640*/  @P0 LDG.E.S8 R5, desc[UR36][R22.64] ;  /* 0x0000002416050981 */ /* 0x000362000c1e1300 */
[----:B------:R-:W-:Y:S01]  /*0650*/  MOV R8, 0x0 ;  /* 0x0000000000087802 */ /* 0x000fe20000000f00 */
[----:B------:R-:W-:-:S02]  /*0660*/  IMAD.MOV.U32 R6, RZ, RZ, R24 ;  /* 0x000000ffff067224 */ /* 0x000fc400078e0018 */
[----:B------:R-:W-:-:S03]  /*0670*/  IMAD.MOV.U32 R7, RZ, RZ, R2 ;  /* 0x000000ffff077224 */ /* 0x000fc600078e0002 */
[----:B------:R-:W0:Y:S01]  /*0680*/  LDC.64 R8, c[0x4][R8] ;  /* 0x0100000008087b82 */ /* 0x000e220000000a00 */
[----:B--2---:R-:W-:Y:S02]  /*0690*/  @!P6 LOP3.LUT R0, R0, 0xf, RZ, 0xc0, !PT ;  /* 0x0000000f0000e812 */ /* 0x004fe400078ec0ff */
[----:B---3--:R-:W-:Y:S02]  /*06a0*/  @!P0 LOP3.LUT R4, R4, 0xf, RZ, 0xc0, !PT ;  /* 0x0000000f04048812 */ /* 0x008fe400078ec0ff */
[----:B-1----:R-:W-:Y:S02]  /*06b0*/  @!P6 PRMT R22, R0, 0x7610, R22 ;  /* 0x000076100016e816 */ /* 0x002fe40000000016 */
[----:B----4-:R-:W-:Y:S02]  /*06c0*/  @P6 SHF.R.S32.HI R3, RZ, 0x4, R3 ;  /* 0x00000004ff036819 */ /* 0x010fe40000011403 */
[----:B------:R-:W-:Y:S01]  /*06d0*/  @!P0 PRMT R28, R4, 0x7610, R28 ;  /* 0x00007610041c8816 */ /* 0x000fe2000000001c */
[----:B0-----:R-:W-:Y:S01]  /*06e0*/  IMAD.U32 R4, RZ, RZ, UR4 ;  /* 0x00000004ff047e24 */ /* 0x001fe2000f8e00ff */
[----:B-----5:R-:W-:-:S02]  /*06f0*/  @P0 SHF.R.S32.HI R5, RZ, 0x4, R5 ;  /* 0x00000004ff050819 */ /* 0x020fc40000011405 */
[----:B------:R-:W-:Y:S02]  /*0700*/  @P6 PRMT R22, R3, 0x7610, R22 ;  /* 0x0000761003166816 */ /* 0x000fe40000000016 */
[----:B------:R-:W-:Y:S01]  /*0710*/  @P0 PRMT R28, R5, 0x7610, R28 ;  /* 0x00007610051c0816 */ /* 0x000fe2000000001c */
[----:B------:R-:W-:Y:S01]  /*0720*/  IMAD.U32 R5, RZ, RZ, UR5 ;  /* 0x00000005ff057e24 */ /* 0x000fe2000f8e00ff */
[----:B------:R-:W-:Y:S02]  /*0730*/  PRMT R17, R22, 0x9910, RZ ;  /* 0x0000991016117816 */ /* 0x000fe400000000ff */
[----:B------:R-:W-:-:S05]  /*0740*/  PRMT R19, R28, 0x9910, RZ ;  /* 0x000099101c137816 */ /* 0x000fca00000000ff */
[----:B------:R0:W-:Y:S02]  /*0750*/  STL.128 [R1], R16 ;  /* 0x0000001001007387 */ /* 0x0001e40000100c00 */
[----:B------:R-:W-:-:S07]  /*0760*/  LEPC R20, `(.L_x_6) ;  /* 0x000000001014794e */ /* 0x000fce0000000000 */
[----:B0-----:R-:W-:Y:S05]  /*0770*/  CALL.ABS.NOINC R8 ;  /* 0x0000000008007343 */ /* 0x001fea0003c00000 */
.L_x_6:
[----:B------:R-:W-:Y:S02]  /*0780*/  PRMT R0, R28, 0x9910, RZ ;  /* 0x000099101c007816 */ /* 0x000fe400000000ff */
[----:B------:R-:W-:Y:S02]  /*0790*/  PRMT R3, R22, 0x9910, RZ ;  /* 0x0000991016037816 */ /* 0x000fe400000000ff */
[----:B------:R-:W-:Y:S02]  /*07a0*/  PLOP3.LUT P2, PT, PT, PT, PT, 0x8, 0x80 ;  /* 0x000000000080781c */ /* 0x000fe40003f4e170 */
[----:B------:R-:W-:Y:S02]  /*07b0*/  ISETP.GT.AND P1, PT, R3, R0, PT ;  /* 0x000000000300720c */ /* 0x000fe40003f24270 */
[----:B------:R-:W-:Y:S02]  /*07c0*/  PLOP3.LUT P0, PT, PT, PT, PT, 0x80, 0x8 ;  /* 0x000000000008781c */ /* 0x000fe40003f0f070 */
[----:B------:R-:W-:-:S09]  /*07d0*/  P2R R17, PR, RZ, 0x4 ;  /* 0x00000004ff117803 */ /* 0x000fd20000000000 */
[----:B------:R-:W-:Y:S05]  /*07e0*/  @P1 BRA `(.L_x_7) ;  /* 0x00000000002c1947 */ /* 0x000fea0003800000 */
[----:B------:R-:W-:Y:S02]  /*07f0*/  ISETP.GE.AND P1, PT, R3, R0, PT ;  /* 0x000000000300720c */ /* 0x000fe40003f26270 */
[----:B------:R-:W-:Y:S02]  /*0800*/  PLOP3.LUT P2, PT, PT, PT, PT, 0x80, 0x8 ;  /* 0x000000000008781c */ /* 0x000fe40003f4f070 */
[----:B------:R-:W-:Y:S02]  /*0810*/  PLOP3.LUT P0, PT, PT, PT, PT, 0x8, 0x80 ;  /* 0x000000000080781c */ /* 0x000fe40003f0e170 */
[----:B------:R-:W-:-:S07]  /*0820*/  P2R R17, PR, RZ, 0x4 ;  /* 0x00000004ff117803 */ /* 0x000fce0000000000 */
[----:B------:R-:W-:Y:S05]  /*0830*/  @!P1 BRA `(.L_x_7) ;  /* 0x0000000000189947 */ /* 0x000fea0003800000 */
[----:B------:R-:W-:-:S05]  /*0840*/  VIADD R27, R27, 0x1 ;  /* 0x000000011b1b7836 */ /* 0x000fca0000000000 */
[----:B------:R-:W-:-:S13]  /*0850*/  ISETP.NE.AND P0, PT, R27, UR40, PT ;  /* 0x000000281b007c0c */ /* 0x000fda000bf05270 */
[----:B------:R-:W-:Y:S05]  /*0860*/  @P0 BRA `(.L_x_8) ;  /* 0xfffffff800840947 */ /* 0x000fea000383ffff */
[----:B------:R-:W-:Y:S02]  /*0870*/  PLOP3.LUT P1, PT, PT, PT, PT, 0x8, 0x80 ;  /* 0x000000000080781c */ /* 0x000fe40003f2e170 */
[----:B------:R-:W-:Y:S02]  /*0880*/  PLOP3.LUT P0, PT, PT, PT, PT, 0x8, 0x80 ;  /* 0x000000000080781c */ /* 0x000fe40003f0e170 */
[----:B------:R-:W-:-:S11]  /*0890*/  P2R R17, PR, RZ, 0x2 ;  /* 0x00000002ff117803 */ /* 0x000fd60000000000 */
.L_x_7:
[----:B------:R-:W-:Y:S05]  /*08a0*/  BSYNC.RECONVERGENT B6 ;  /* 0x0000000000067941 */ /* 0x000fea0003800200 */
.L_x_1:
[----:B------:R-:W0:Y:S01]  /*08b0*/  LDC R7, c[0x0][0x394] ;  /* 0x0000e500ff077b82 */ /* 0x000e220000000800 */
[----:B------:R-:W1:Y:S01]  /*08c0*/  LDCU UR4, c[0x0][0x38c] ;  /* 0x00007180ff0477ac */ /* 0x000e620008000800 */
[----:B------:R-:W-:Y:S01]  /*08d0*/  BSSY.RECONVERGENT B6, `(.L_x_9) ;  /* 0x000004d000067945 */ /* 0x000fe20003800200 */
[----:B------:R-:W2:Y:S01]  /*08e0*/  LDCU.64 UR6, c[0x0][0x380] ;  /* 0x00007000ff0677ac */ /* 0x000ea20008000a00 */
[----:B-1----:R-:W-:-:S04]  /*08f0*/  LOP3.LUT P1, R23, R16, UR4, RZ, 0xc0, !PT ;  /* 0x0000000410177c12 */ /* 0x002fc8000f82c0ff */
[----:B------:R-:W-:Y:S01]  /*0900*/  PLOP3.LUT P0, PT, P1, P0, PT, 0xf2, 0x2f ;  /* 0x00000000002f781c */ /* 0x000fe20000f01e72 */
[-C--:B0-----:R-:W-:Y:S02]  /*0910*/  IMAD R0, R16, R7.reuse, RZ ;  /* 0x0000000710007224 */ /* 0x081fe400078e02ff */
[----:B------:R-:W-:-:S03]  /*0920*/  IMAD R18, R18, R7, RZ ;  /* 0x0000000712127224 */ /* 0x000fc600078e02ff */
[----:B------:R-:W-:Y:S02]  /*0930*/  SHF.R.U32.HI R0, RZ, 0x1, R0 ;  /* 0x00000001ff007819 */ /* 0x000fe40000011600 */
[----:B------:R-:W-:Y:S02]  /*0940*/  SHF.R.U32.HI R16, RZ, 0x1, R18 ;  /* 0x00000001ff107819 */ /* 0x000fe40000011612 */
[----:B--2---:R-:W-:Y:S02]  /*0950*/  IADD3 R22, P1, PT, R0, UR6, RZ ;  /* 0x0000000600167c10 */ /* 0x004fe4000ff3e0ff */
[----:B------:R-:W-:-:S03]  /*0960*/  IADD3 R16, P2, PT, R16, UR6, RZ ;  /* 0x0000000610107c10 */ /* 0x000fc6000ff5e0ff */
[----:B------:R-:W-:Y:S02]  /*0970*/  IMAD.X R19, RZ, RZ, UR7, P1 ;  /* 0x00000007ff137e24 */ /* 0x000fe400088e06ff */
[----:B------:R-:W-:Y:S01]  /*0980*/  IMAD.X R18, RZ, RZ, UR7, P2 ;  /* 0x00000007ff127e24 */ /* 0x000fe200090e06ff */
[----:B------:R-:W-:Y:S07]  /*0990*/  @P0 BRA `(.L_x_10) ;  /* 0x0000000400000947 */ /* 0x000fee0003800000 */
[----:B------:R-:W-:Y:S02]  /*09a0*/  MOV R0, 0x8 ;  /* 0x0000000800007802 */ /* 0x000fe40000000f00 */
[----:B------:R-:W-:Y:S02]  /*09b0*/  SHF.R.S32.HI R5, RZ, 0x1f, R7 ;  /* 0x0000001fff057819 */ /* 0x000fe40000011407 */
[----:B------:R0:W1:Y:S02]  /*09c0*/  LDC.64 R2, c[0x4][R0] ;  /* 0x0100000000027b82 */ /* 0x0000640000000a00 */
[--C-:B------:R-:W-:Y:S02]  /*09d0*/  SHF.R.U64 R4, R7, 0x1, R5.reuse ;  /* 0x0000000107047819 */ /* 0x100fe40000001205 */
[----:B------:R-:W-:-:S07]  /*09e0*/  SHF.R.U32.HI R5, RZ, 0x1, R5 ;  /* 0x00000001ff057819 */ /* 0x000fce0000011605 */
[----:B------:R-:W-:-:S07]  /*09f0*/  LEPC R20, `(.L_x_11) ;  /* 0x000000001014794e */ /* 0x000fce0000000000 */
[----:B01----:R-:W-:Y:S05]  /*0a00*/  CALL.ABS.NOINC R2 ;  /* 0x0000000002007343 */ /* 0x003fea0003c00000 */
.L_x_11:
[----:B------:R-:W0:Y:S02]  /*0a10*/  LDC R0, c[0x0][0x394] ;  /* 0x0000e500ff007b82 */ /* 0x000e240000000800 */
[C---:B0-----:R-:W-:Y:S01]  /*0a20*/  VIADD R2, R0.reuse, 0x1 ;  /* 0x0000000100027836 */ /* 0x041fe20000000000 */
[----:B------:R-:W-:-:S04]  /*0a30*/  LEA.HI R0, R0, R0, RZ, 0x1 ;  /* 0x0000000000007211 */ /* 0x000fc800078f08ff */
[----:B------:R-:W-:Y:S02]  /*0a40*/  ISETP.GE.U32.AND P1, PT, R2, 0x3, PT ;  /* 0x000000030200780c */ /* 0x000fe40003f26070 */
[----:B------:R-:W-:-:S04]  /*0a50*/  SHF.R.S32.HI R0, RZ, 0x1, R0 ;  /* 0x00000001ff007819 */ /* 0x000fc80000011400 */
[----:B------:R-:W-:-:S07]  /*0a60*/  SHF.R.S32.HI R6, RZ, 0x1f, R0 ;  /* 0x0000001fff067819 */ /* 0x000fce0000011400 */
[----:B------:R-:W-:Y:S05]  /*0a70*/  @!P1 BRA `(.L_x_12) ;  /* 0x0000000000789947 */ /* 0x000fea0003800000 */
[----:B------:R-:W-:Y:S01]  /*0a80*/  BSSY.RECONVERGENT B0, `(.L_x_13) ;  /* 0x000000e000007945 */ /* 0x000fe20003800200 */
[----:B------:R-:W-:Y:S02]  /*0a90*/  IMAD.MOV.U32 R7, RZ, RZ, RZ ;  /* 0x000000ffff077224 */ /* 0x000fe400078e00ff */
[----:B------:R-:W-:-:S07]  /*0aa0*/  IMAD.MOV.U32 R10, RZ, RZ, RZ ;  /* 0x000000ffff0a7224 */ /* 0x000fce00078e00ff */
.L_x_14:
[----:B------:R-:W-:-:S05]  /*0ab0*/  IADD3 R2, P0, PT, R7, R22, RZ ;  /* 0x0000001607027210 */ /* 0x000fca0007f1e0ff */
[----:B0-----:R-:W-:-:S06]  /*0ac0*/  IMAD.X R3, R10, 0x1, R19, P0 ;  /* 0x000000010a037824 */ /* 0x001fcc00000e0613 */
[----:B------:R-:W2:Y:S01]  /*0ad0*/  LDG.E.U8 R3, desc[UR36][R2.64] ;  /* 0x0000002402037981 */ /* 0x000ea2000c1e1100 */
[----:B------:R-:W-:-:S05]  /*0ae0*/  IADD3 R8, P0, PT, R7, R4, RZ ;  /* 0x0000000407087210 */ /* 0x000fca0007f1e0ff */
[----:B------:R-:W-:Y:S01]  /*0af0*/  IMAD.X R9, R10, 0x1, R5, P0 ;  /* 0x000000010a097824 */ /* 0x000fe200000e0605 */
[----:B------:R-:W-:-:S05]  /*0b00*/  IADD3 R7, P0, PT, R7, 0x1, RZ ;  /* 0x0000000107077810 */ /* 0x000fca0007f1e0ff */
[----:B------:R-:W-:Y:S01]  /*0b10*/  IMAD.X R10, RZ, RZ, R10, P0 ;  /* 0x000000ffff0a7224 */ /* 0x000fe200000e060a */
[----:B------:R-:W-:-:S04]  /*0b20*/  ISETP.GE.U32.AND P0, PT, R7, R0, PT ;  /* 0x000000000700720c */ /* 0x000fc80003f06070 */
[----:B------:R-:W-:Y:S01]  /*0b30*/  ISETP.GE.U32.AND.EX P0, PT, R10, R6, PT, P0 ;  /* 0x000000060a00720c */ /* 0x000fe20003f06100 */
[----:B--2---:R0:W-:-:S12]  /*0b40*/  ST.E.U8 desc[UR36][R8.64], R3 ;  /* 0x0000000308007985 */ /* 0x0041d8000c101124 */
[----:B------:R-:W-:Y:S05]  /*0b50*/  @!P0 BRA `(.L_x_14) ;  /* 0xfffffffc00d48947 */ /* 0x000fea000383ffff */
[----:B------:R-:W-:Y:S05]  /*0b60*/  BSYNC.RECONVERGENT B0 ;  /* 0x0000000000007941 */ /* 0x000fea0003800200 */
.L_x_13:
[----:B------:R-:W-:Y:S01]  /*0b70*/  BSSY.RECONVERGENT B0, `(.L_x_12) ;  /* 0x000000e000007945 */ /* 0x000fe20003800200 */
[----:B------:R-:W-:Y:S02]  /*0b80*/  IMAD.MOV.U32 R7, RZ, RZ, RZ ;  /* 0x000000ffff077224 */ /* 0x000fe400078e00ff */
[----:B------:R-:W-:-:S07]  /*0b90*/  IMAD.MOV.U32 R11, RZ, RZ, RZ ;  /* 0x000000ffff0b7224 */ /* 0x000fce00078e00ff */
.L_x_15:
[----:B------:R-:W-:-:S05]  /*0ba0*/  IADD3 R2, P0, PT, R7, R16, RZ ;  /* 0x0000001007027210 */ /* 0x000fca0007f1e0ff */
[----:B01----:R-:W-:-:S06]  /*0bb0*/  IMAD.X R3, R11, 0x1, R18, P0 ;  /* 0x000000010b037824 */ /* 0x003fcc00000e0612 */
[----:B------:R-:W2:Y:S01]  /*0bc0*/  LDG.E.U8 R3, desc[UR36][R2.64] ;  /* 0x0000002402037981 */ /* 0x000ea2000c1e1100 */
[----:B------:R-:W-:-:S05]  /*0bd0*/  IADD3 R8, P0, PT, R7, R22, RZ ;  /* 0x0000001607087210 */ /* 0x000fca0007f1e0ff */
[----:B------:R-:W-:Y:S01]  /*0be0*/  IMAD.X R9, R11, 0x1, R19, P0 ;  /* 0x000000010b097824 */ /* 0x000fe200000e0613 */
[----:B------:R-:W-:-:S05]  /*0bf0*/  IADD3 R7, P0, PT, R7, 0x1, RZ ;  /* 0x0000000107077810 */ /* 0x000fca0007f1e0ff */
[----:B------:R-:W-:Y:S01]  /*0c00*/  IMAD.X R11, RZ, RZ, R11, P0 ;  /* 0x000000ffff0b7224 */ /* 0x000fe200000e060b */
[----:B------:R-:W-:-:S04]  /*0c10*/  ISETP.GE.U32.AND P0, PT, R7, R0, PT ;  /* 0x000000000700720c */ /* 0x000fc80003f06070 */
[----:B------:R-:W-:Y:S01]  /*0c20*/  ISETP.GE.U32.AND.EX P0, PT, R11, R6, PT, P0 ;  /* 0x000000060b00720c */ /* 0x000fe20003f06100 */
[----:B--2---:R1:W-:-:S12]  /*0c30*/  STG.E.U8 desc[UR36][R8.64], R3 ;  /* 0x0000000308007986 */ /* 0x0043d8000c101124 */
[----:B------:R-:W-:Y:S05]  /*0c40*/  @!P0 BRA `(.L_x_15) ;  /* 0xfffffffc00d48947 */ /* 0x000fea000383ffff */
[----:B------:R-:W-:Y:S05]  /*0c50*/  BSYNC.RECONVERGENT B0 ;  /* 0x0000000000007941 */ /* 0x000fea0003800200 */
.L_x_12:
[----:B------:R-:W-:-:S06]  /*0c60*/  MOV R2, 0x10 ;  /* 0x0000001000027802 */ /* 0x000fcc0000000f00 */
[----:B-1----:R-:W0:Y:S01]  /*0c70*/  LDC.64 R2, c[0x4][R2] ;  /* 0x0100000002027b82 */ /* 0x002e220000000a00 */
[----:B------:R-:W-:Y:S05]  /*0c80*/  @!P1 BRA `(.L_x_16) ;  /* 0x00000000003c9947 */ /* 0x000fea0003800000 */
[----:B------:R-:W-:Y:S01]  /*0c90*/  BSSY.RECONVERGENT B0, `(.L_x_16) ;  /* 0x000000e000007945 */ /* 0x000fe20003800200 */
[----:B------:R-:W-:Y:S02]  /*0ca0*/  IMAD.MOV.U32 R7, RZ, RZ, RZ ;  /* 0x000000ffff077224 */ /* 0x000fe400078e00ff */
[----:B------:R-:W-:-:S07]  /*0cb0*/  IMAD.MOV.U32 R13, RZ, RZ, RZ ;  /* 0x000000ffff0d7224 */ /* 0x000fce00078e00ff */
.L_x_17:
[----:B------:R-:W-:-:S05]  /*0cc0*/  IADD3 R10, P0, PT, R7, R4, RZ ;  /* 0x00000004070a7210 */ /* 0x000fca0007f1e0ff */
[----:B-1----:R-:W-:-:S06]  /*0cd0*/  IMAD.X R11, R13, 0x1, R5, P0 ;  /* 0x000000010d0b7824 */ /* 0x002fcc00000e0605 */
[----:B------:R-:W2:Y:S01]  /*0ce0*/  LD.E.U8 R11, desc[UR36][R10.64] ;  /* 0x000000240a0b7980 */ /* 0x000ea2000c101100 */
        /* <DEDUP_REMOVED lines=9> */
.L_x_16:
[----:B------:R-:W-:-:S07]  /*0d80*/  LEPC R20, `(.L_x_10) ;  /* 0x000000001014794e */ /* 0x000fce0000000000 */
[----:B01----:R-:W-:Y:S05]  /*0d90*/  CALL.ABS.NOINC R2 ;  /* 0x0000000002007343 */ /* 0x003fea0003c00000 */
.L_x_10:
[----:B------:R-:W-:Y:S05]  /*0da0*/  BSYNC.RECONVERGENT B6 ;  /* 0x0000000000067941 */ /* 0x000fea0003800200 */
.L_x_9:
[----:B------:R-:W-:-:S04]  /*0db0*/  ISETP.NE.AND P6, PT, R17, RZ, PT ;  /* 0x000000ff1100720c */ /* 0x000fc80003fc5270 */
[----:B------:R-:W-:-:S13]  /*0dc0*/  ISETP.EQ.OR P0, PT, R23, RZ, !P6 ;  /* 0x000000ff1700720c */ /* 0x000fda0007702670 */
[----:B------:R-:W-:Y:S05]  /*0dd0*/  @P0 EXIT ;  /* 0x000000000000094d */ /* 0x000fea0003800000 */
[----:B------:R-:W0:Y:S01]  /*0de0*/  LDCU UR4, c[0x0][0x394] ;  /* 0x00007280ff0477ac */ /* 0x000e220008000800 */
[----:B------:R-:W-:-:S04]  /*0df0*/  MOV R0, 0x8 ;  /* 0x0000000800007802 */ /* 0x000fc80000000f00 */
[----:B------:R1:W2:Y:S01]  /*0e00*/  LDC.64 R2, c[0x4][R0] ;  /* 0x0100000000027b82 */ /* 0x0002a20000000a00 */
[----:B0-----:R-:W-:-:S04]  /*0e10*/  USHF.R.S32.HI UR5, URZ, 0x1f, UR4 ;  /* 0x0000001fff057899 */ /* 0x001fc80008011404 */
[----:B------:R-:W-:Y:S02]  /*0e20*/  USHF.R.U64 UR4, UR4, 0x1, UR5 ;  /* 0x0000000104047899 */ /* 0x000fe40008001205 */
[----:B------:R-:W-:-:S04]  /*0e30*/  USHF.R.U32.HI UR5, URZ, 0x1, UR5 ;  /* 0x00000001ff057899 */ /* 0x000fc80008011605 */
[----:B------:R-:W-:Y:S02]  /*0e40*/  IMAD.U32 R4, RZ, RZ, UR4 ;  /* 0x00000004ff047e24 */ /* 0x000fe4000f8e00ff */
[----:B-1----:R-:W-:-:S07]  /*0e50*/  IMAD.U32 R5, RZ, RZ, UR5 ;  /* 0x00000005ff057e24 */ /* 0x002fce000f8e00ff */
[----:B------:R-:W-:-:S07]  /*0e60*/  LEPC R20, `(.L_x_18) ;  /* 0x000000001014794e */ /* 0x000fce0000000000 */
[----:B--2---:R-:W-:Y:S05]  /*0e70*/  CALL.ABS.NOINC R2 ;  /* 0x0000000002007343 */ /* 0x004fea0003c00000 */
.L_x_18:
        /* <DEDUP_REMOVED lines=10> */
.L_x_21:
        /* <DEDUP_REMOVED lines=12> */
.L_x_20:
[----:B------:R-:W-:Y:S01]  /*0fe0*/  BSSY.RECONVERGENT B0, `(.L_x_19) ;  /* 0x000000e000007945 */ /* 0x000fe20003800200 */
[----:B------:R-:W-:Y:S02]  /*0ff0*/  IMAD.MOV.U32 R7, RZ, RZ, RZ ;  /* 0x000000ffff077224 */ /* 0x000fe400078e00ff */
[----:B------:R-:W-:-:S07]  /*1000*/  IMAD.MOV.U32 R11, RZ, RZ, RZ ;  /* 0x000000ffff0b7224 */ /* 0x000fce00078e00ff */
.L_x_22:
        /* <DEDUP_REMOVED lines=12> */
.L_x_19:
[----:B------:R-:W-:-:S06]  /*10d0*/  MOV R2, 0x10 ;  /* 0x0000001000027802 */ /* 0x000fcc0000000f00 */
[----:B-1----:R-:W0:Y:S01]  /*10e0*/  LDC.64 R2, c[0x4][R2] ;  /* 0x0100000002027b82 */ /* 0x002e220000000a00 */
[----:B------:R-:W-:Y:S05]  /*10f0*/  @!P1 BRA `(.L_x_23) ;  /* 0x00000000003c9947 */ /* 0x000fea0003800000 */
[----:B------:R-:W-:Y:S01]  /*1100*/  BSSY.RECONVERGENT B0, `(.L_x_23) ;  /* 0x000000e000007945 */ /* 0x000fe20003800200 */
[----:B------:R-:W-:Y:S02]  /*1110*/  IMAD.MOV.U32 R7, RZ, RZ, RZ ;  /* 0x000000ffff077224 */ /* 0x000fe400078e00ff */
[----:B------:R-:W-:-:S07]  /*1120*/  IMAD.MOV.U32 R13, RZ, RZ, RZ ;  /* 0x000000ffff0d7224 */ /* 0x000fce00078e00ff */
.L_x_24:
        /* <DEDUP_REMOVED lines=12> */
.L_x_23:
[----:B------:R-:W-:-:S07]  /*11f0*/  LEPC R20, `(.L_x_25) ;  /* 0x000000001014794e */ /* 0x000fce0000000000 */
[----:B01----:R-:W-:Y:S05]  /*1200*/  CALL.ABS.NOINC R2 ;  /* 0x0000000002007343 */ /* 0x003fea0003c00000 */
.L_x_25:
[----:B------:R-:W-:Y:S05]  /*1210*/  EXIT ;  /* 0x000000000000794d */ /* 0x000fea0003800000 */
.L_x_26:
[----:B------:R-:W-:-:S00]  /*1220*/  BRA `(.L_x_26) ;  /* 0xfffffffc00fc7947 */ /* 0x000fc0000383ffff */
[----:B------:R-:W-:-:S00]  /*1230*/  NOP ;  /* 0x0000000000007918 */ /* 0x000fc00000000000 */
        /* <DEDUP_REMOVED lines=12> */
.L_x_27:


//--------------------- .nv.global.init           --------------------------
	.section	.nv.global.init,"aw",@progbits
.nv.global.init:
	.type		$str,@object
	.size		$str,($str$1 - $str)
$str:
        /*0000*/ 	.byte	0x69, 0x6e, 0x70, 0x75, 0x74, 0x20, 0x73, 0x74, 0x72, 0x69, 0x6e, 0x67, 0x20, 0x3d, 0x20, 0x25
        /*0010*/ 	.byte	0x73, 0x0a, 0x00
	.type		$str$1,@object
	.size		$str$1,($str$2 - $str$1)
$str$1:
        /*0013*/ 	.byte	0x6c, 0x6f, 0x77, 0x65, 0x72, 0x20, 0x63, 0x68, 0x61, 0x72, 0x20, 0x66, 0x6f, 0x72, 0x20, 0x69
        /*0023*/ 	.byte	0x20, 0x3d, 0x20, 0x25, 0x63, 0x0a, 0x00
	.type		$str$2,@object
	.size		$str$2,($str$3 - $str$2)
$str$2:
        /*002a*/ 	.byte	0x68, 0x69, 0x67, 0x68, 0x65, 0x72, 0x20, 0x63, 0x68, 0x61, 0x72, 0x20, 0x66, 0x6f, 0x72, 0x20
        /*003a*/ 	.byte	0x69, 0x20, 0x3d, 0x20, 0x25, 0x63, 0x0a, 0x00
	.type		$str$3,@object
	.size		$str$3,($str$4 - $str$3)
$str$3:
        /*0042*/ 	.byte	0x6c, 0x6f, 0x77, 0x65, 0x72, 0x20, 0x63, 0x68, 0x61, 0x72, 0x20, 0x66, 0x6f, 0x72, 0x20, 0x69
        /*0052*/ 	.byte	0x78, 0x6a, 0x20, 0x3d, 0x20, 0x25, 0x63, 0x0a, 0x00
	.type		$str$4,@object
	.size		$str$4,($str$5 - $str$4)
$str$4:
        /*005b*/ 	.byte	0x68, 0x69, 0x67, 0x68, 0x65, 0x72, 0x20, 0x63, 0x68, 0x61, 0x72, 0x20, 0x66, 0x6f, 0x72, 0x20
        /*006b*/ 	.byte	0x69, 0x78, 0x6a, 0x20, 0x3d, 0x20, 0x25, 0x63, 0x0a, 0x00
	.type		$str$5,@object
	.size		$str$5,(.L_5 - $str$5)
$str$5:
        /*0075*/ 	.byte	0x63, 0x6f, 0x6d, 0x70, 0x61, 0x72, 0x65, 0x20, 0x64, 0x61, 0x74, 0x61, 0x3a, 0x0a, 0x25, 0x64
        /*0085*/ 	.byte	0x09, 0x25, 0x63, 0x0a, 0x25, 0x64, 0x09, 0x25, 0x63, 0x0a, 0x00
.L_5:


//--------------------- .nv.shared.reserved.0     --------------------------
	.section	.nv.shared.reserved.0,"aw",@nobits
	.weak		__nv_reservedSMEM_offset_0_alias
	.size		__nv_reservedSMEM_offset_0_alias, 0, 64
	.other		__nv_reservedSMEM_offset_0_alias,@"STO_CUDA_RESERVED_SHARED STV_DEFAULT"
__nv_reservedSMEM_offset_0_alias:
	.zero		0
	.zero		64


//--------------------- .nv.constant0._Z17bitonic_sort_stepPciiiii --------------------------
	.section	.nv.constant0._Z17bitonic_sort_stepPciiiii,"a",@progbits
	.sectionflags	@""
	.align	4
.nv.constant0._Z17bitonic_sort_stepPciiiii:
	.zero		924


//--------------------- SYMBOLS --------------------------

	.type		.nv.reservedSmem.offset0,@object
	.size		.nv.reservedSmem.offset0,0x4
	.type		vprintf,@function
	.type		malloc,@function
	.type		free,@function
